//
// Generated by NVIDIA NVVM Compiler
//
// Compiler Build ID: CL-36424714
// Cuda compilation tools, release 13.0, V13.0.88
// Based on NVVM 20.0.0
//

.version 9.0
.target sm_100
.address_size 64

	// .globl	_Z10bfs_expandPKiS0_iS0_PiS1_S1_

.visible .entry _Z10bfs_expandPKiS0_iS0_PiS1_S1_(
	.param .u64 .ptr .align 1 _Z10bfs_expandPKiS0_iS0_PiS1_S1__param_0,
	.param .u64 .ptr .align 1 _Z10bfs_expandPKiS0_iS0_PiS1_S1__param_1,
	.param .u32 _Z10bfs_expandPKiS0_iS0_PiS1_S1__param_2,
	.param .u64 .ptr .align 1 _Z10bfs_expandPKiS0_iS0_PiS1_S1__param_3,
	.param .u64 .ptr .align 1 _Z10bfs_expandPKiS0_iS0_PiS1_S1__param_4,
	.param .u64 .ptr .align 1 _Z10bfs_expandPKiS0_iS0_PiS1_S1__param_5,
	.param .u64 .ptr .align 1 _Z10bfs_expandPKiS0_iS0_PiS1_S1__param_6
)
{
	.reg .pred 	%p<5>;
	.reg .b32 	%r<16>;
	.reg .b64 	%rd<23>;

	ld.param.u64 	%rd6, [_Z10bfs_expandPKiS0_iS0_PiS1_S1__param_0];
	ld.param.u64 	%rd7, [_Z10bfs_expandPKiS0_iS0_PiS1_S1__param_1];
	ld.param.u32 	%r6, [_Z10bfs_expandPKiS0_iS0_PiS1_S1__param_2];
	ld.param.u64 	%rd8, [_Z10bfs_expandPKiS0_iS0_PiS1_S1__param_3];
	ld.param.u64 	%rd9, [_Z10bfs_expandPKiS0_iS0_PiS1_S1__param_4];
	ld.param.u64 	%rd10, [_Z10bfs_expandPKiS0_iS0_PiS1_S1__param_5];
	ld.param.u64 	%rd11, [_Z10bfs_expandPKiS0_iS0_PiS1_S1__param_6];
	mov.u32 	%r7, %ctaid.x;
	mov.u32 	%r8, %ntid.x;
	mov.u32 	%r9, %tid.x;
	mad.lo.s32 	%r1, %r7, %r8, %r9;
	setp.ge.s32 	%p1, %r1, %r6;
	@%p1 bra 	$L__BB0_6;
	cvta.to.global.u64 	%rd12, %rd6;
	cvta.to.global.u64 	%rd13, %rd8;
	mul.wide.s32 	%rd14, %r1, 4;
	add.s64 	%rd15, %rd13, %rd14;
	ld.global.u32 	%r10, [%rd15];
	mul.wide.s32 	%rd16, %r10, 4;
	add.s64 	%rd1, %rd12, %rd16;
	ld.global.u32 	%r15, [%rd1];
	ld.global.u32 	%r11, [%rd1+4];
	setp.ge.s32 	%p2, %r15, %r11;
	@%p2 bra 	$L__BB0_6;
	cvta.to.global.u64 	%rd2, %rd7;
	cvta.to.global.u64 	%rd3, %rd11;
	cvta.to.global.u64 	%rd4, %rd10;
	cvta.to.global.u64 	%rd5, %rd9;
$L__BB0_3:
	mul.wide.s32 	%rd17, %r15, 4;
	add.s64 	%rd18, %rd2, %rd17;
	ld.global.u32 	%r4, [%rd18];
	mul.wide.s32 	%rd19, %r4, 4;
	add.s64 	%rd20, %rd3, %rd19;
	atom.global.exch.b32 	%r12, [%rd20], 1;
	setp.ne.s32 	%p3, %r12, 0;
	@%p3 bra 	$L__BB0_5;
	atom.global.add.u32 	%r13, [%rd4], 1;
	mul.wide.s32 	%rd21, %r13, 4;
	add.s64 	%rd22, %rd5, %rd21;
	st.global.u32 	[%rd22], %r4;
$L__BB0_5:
	add.s32 	%r15, %r15, 1;
	ld.global.u32 	%r14, [%rd1+4];
	setp.lt.s32 	%p4, %r15, %r14;
	@%p4 bra 	$L__BB0_3;
$L__BB0_6:
	ret;

}
	// .globl	_Z11collect_scciPKiS0_PiPbi
.visible .entry _Z11collect_scciPKiS0_PiPbi(
	.param .u32 _Z11collect_scciPKiS0_PiPbi_param_0,
	.param .u64 .ptr .align 1 _Z11collect_scciPKiS0_PiPbi_param_1,
	.param .u64 .ptr .align 1 _Z11collect_scciPKiS0_PiPbi_param_2,
	.param .u64 .ptr .align 1 _Z11collect_scciPKiS0_PiPbi_param_3,
	.param .u64 .ptr .align 1 _Z11collect_scciPKiS0_PiPbi_param_4,
	.param .u32 _Z11collect_scciPKiS0_PiPbi_param_5
)
{
	.reg .pred 	%p<5>;
	.reg .b16 	%rs<3>;
	.reg .b32 	%r<9>;
	.reg .b64 	%rd<17>;

	ld.param.u32 	%r3, [_Z11collect_scciPKiS0_PiPbi_param_0];
	ld.param.u64 	%rd2, [_Z11collect_scciPKiS0_PiPbi_param_1];
	ld.param.u64 	%rd3, [_Z11collect_scciPKiS0_PiPbi_param_2];
	ld.param.u64 	%rd4, [_Z11collect_scciPKiS0_PiPbi_param_3];
	ld.param.u64 	%rd5, [_Z11collect_scciPKiS0_PiPbi_param_4];
	ld.param.u32 	%r2, [_Z11collect_scciPKiS0_PiPbi_param_5];
	mov.u32 	%r4, %ctaid.x;
	mov.u32 	%r5, %ntid.x;
	mov.u32 	%r6, %tid.x;
	mad.lo.s32 	%r1, %r4, %r5, %r6;
	setp.ge.s32 	%p1, %r1, %r3;
	@%p1 bra 	$L__BB1_5;
	cvta.to.global.u64 	%rd6, %rd5;
	cvt.s64.s32 	%rd7, %r1;
	add.s64 	%rd1, %rd6, %rd7;
	ld.global.u8 	%rs1, [%rd1];
	setp.ne.s16 	%p2, %rs1, 0;
	@%p2 bra 	$L__BB1_5;
	cvta.to.global.u64 	%rd8, %rd2;
	mul.wide.s32 	%rd9, %r1, 4;
	add.s64 	%rd10, %rd8, %rd9;
	ld.global.u32 	%r7, [%rd10];
	setp.eq.s32 	%p3, %r7, 0;
	@%p3 bra 	$L__BB1_5;
	cvta.to.global.u64 	%rd11, %rd3;
	add.s64 	%rd13, %rd11, %rd9;
	ld.global.u32 	%r8, [%rd13];
	setp.eq.s32 	%p4, %r8, 0;
	@%p4 bra 	$L__BB1_5;
	mov.b16 	%rs2, 1;
	st.global.u8 	[%rd1], %rs2;
	cvta.to.global.u64 	%rd14, %rd4;
	add.s64 	%rd16, %rd14, %rd9;
	st.global.u32 	[%rd16], %r2;
$L__BB1_5:
	ret;

}


// ===== COMPILED SASS (sm_100) =====

	.target	sm_100

	.elftype	@"ET_EXEC"


//--------------------- .note.nv.tkinfo           --------------------------
	.section	.note.nv.tkinfo,"",@"SHT_NOTE"
	.sectionflags	@"SHF_NOTE_NV_TKINFO"
	.tkinfo
        /*0018*/ 	.word	0x00000002
        /*0030*/ 	.string	""
        /*0030*/ 	.string	"ptxas"
        /*0030*/ 	.string	"Cuda compilation tools, release 13.0, V13.0.88"
        /*0030*/ 	.string	"Build cuda_13.0.r13.0/compiler.36424714_0"
        /*0030*/ 	.string	"-arch sm_100 -m 64 "



//--------------------- .note.nv.cuinfo           --------------------------
	.section	.note.nv.cuinfo,"",@"SHT_NOTE"
	.sectionflags	@"SHF_NOTE_NV_CUINFO"
        /*0018*/ 	.short	0x0002
        /*001a*/ 	.short	0x0064
        /*001c*/ 	.short	0x0082
	.zero		2


//--------------------- .nv.info                  --------------------------
	.section	.nv.info,"",@"SHT_CUDA_INFO"
	.align	4


	//----- nvinfo : EIATTR_REGCOUNT
	.align		4
        /*0000*/ 	.byte	0x04, 0x2f
        /*0002*/ 	.short	(.L_1 - .L_0)
	.align		4
.L_0:
        /*0004*/ 	.word	index@(_Z10bfs_expandPKiS0_iS0_PiS1_S1_)
        /*0008*/ 	.word	0x00000016


	//----- nvinfo : EIATTR_FRAME_SIZE
	.align		4
.L_1:
        /*000c*/ 	.byte	0x04, 0x11
        /*000e*/ 	.short	(.L_3 - .L_2)
	.align		4
.L_2:
        /*0010*/ 	.word	index@(_Z10bfs_expandPKiS0_iS0_PiS1_S1_)
        /*0014*/ 	.word	0x00000000


	//----- nvinfo : EIATTR_REGCOUNT
	.align		4
.L_3:
        /*0018*/ 	.byte	0x04, 0x2f
        /*001a*/ 	.short	(.L_5 - .L_4)
	.align		4
.L_4:
        /*001c*/ 	.word	index@(_Z11collect_scciPKiS0_PiPbi)
        /*0020*/ 	.word	0x0000000c


	//----- nvinfo : EIATTR_FRAME_SIZE
	.align		4
.L_5:
        /*0024*/ 	.byte	0x04, 0x11
        /*0026*/ 	.short	(.L_7 - .L_6)
	.align		4
.L_6:
        /*0028*/ 	.word	index@(_Z11collect_scciPKiS0_PiPbi)
        /*002c*/ 	.word	0x00000000


	//----- nvinfo : EIATTR_MIN_STACK_SIZE
	.align		4
.L_7:
        /*0030*/ 	.byte	0x04, 0x12
        /*0032*/ 	.short	(.L_9 - .L_8)
	.align		4
.L_8:
        /*0034*/ 	.word	index@(_Z11collect_scciPKiS0_PiPbi)
        /*0038*/ 	.word	0x00000000


	//----- nvinfo : EIATTR_MIN_STACK_SIZE
	.align		4
.L_9:
        /*003c*/ 	.byte	0x04, 0x12
        /*003e*/ 	.short	(.L_11 - .L_10)
	.align		4
.L_10:
        /*0040*/ 	.word	index@(_Z10bfs_expandPKiS0_iS0_PiS1_S1_)
        /*0044*/ 	.word	0x00000000
.L_11:


//--------------------- .nv.compat                --------------------------
	.section	.nv.compat,"",@"SHT_CUDA_COMPAT_INFO"
	.align	4
        /*0000*/ 	.byte	0x02, 0x09, 0x00, 0x00, 0x02, 0x02, 0x01, 0x00, 0x02, 0x05, 0x05, 0x00, 0x03, 0x07, 0x01, 0x01
        /*0010*/ 	.byte	0x02, 0x03, 0x00, 0x00, 0x02, 0x06, 0x01, 0x00, 0x04, 0x0b, 0x08, 0x00, 0x09, 0x00, 0x00, 0x00
        /*0020*/ 	.byte	0x00, 0x00, 0x00, 0x00


//--------------------- .nv.info._Z11collect_scciPKiS0_PiPbi --------------------------
	.section	.nv.info._Z11collect_scciPKiS0_PiPbi,"",@"SHT_CUDA_INFO"
	.sectionflags	@""
	.align	4


	//----- nvinfo : EIATTR_CUDA_API_VERSION
	.align		4
        /*0000*/ 	.byte	0x04, 0x37
        /*0002*/ 	.short	(.L_13 - .L_12)
.L_12:
        /*0004*/ 	.word	0x00000082


	//----- nvinfo : EIATTR_KPARAM_INFO
	.align		4
.L_13:
        /*0008*/ 	.byte	0x04, 0x17
        /*000a*/ 	.short	(.L_15 - .L_14)
.L_14:
        /*000c*/ 	.word	0x00000000
        /*0010*/ 	.short	0x0005
        /*0012*/ 	.short	0x0028
        /*0014*/ 	.byte	0x00, 0xf0, 0x11, 0x00


	//----- nvinfo : EIATTR_KPARAM_INFO
	.align		4
.L_15:
        /*0018*/ 	.byte	0x04, 0x17
        /*001a*/ 	.short	(.L_17 - .L_16)
.L_16:
        /*001c*/ 	.word	0x00000000
        /*0020*/ 	.short	0x0004
        /*0022*/ 	.short	0x0020
        /*0024*/ 	.byte	0x00, 0xf5, 0x21, 0x00


	//----- nvinfo : EIATTR_KPARAM_INFO
	.align		4
.L_17:
        /*0028*/ 	.byte	0x04, 0x17
        /*002a*/ 	.short	(.L_19 - .L_18)
.L_18:
        /*002c*/ 	.word	0x00000000
        /*0030*/ 	.short	0x0003
        /*0032*/ 	.short	0x0018
        /*0034*/ 	.byte	0x00, 0xf5, 0x21, 0x00


	//----- nvinfo : EIATTR_KPARAM_INFO
	.align		4
.L_19:
        /*0038*/ 	.byte	0x04, 0x17
        /*003a*/ 	.short	(.L_21 - .L_20)
.L_20:
        /*003c*/ 	.word	0x00000000
        /*0040*/ 	.short	0x0002
        /*0042*/ 	.short	0x0010
        /*0044*/ 	.byte	0x00, 0xf5, 0x21, 0x00


	//----- nvinfo : EIATTR_KPARAM_INFO
	.align		4
.L_21:
        /*0048*/ 	.byte	0x04, 0x17
        /*004a*/ 	.short	(.L_23 - .L_22)
.L_22:
        /*004c*/ 	.word	0x00000000
        /*0050*/ 	.short	0x0001
        /*0052*/ 	.short	0x0008
        /*0054*/ 	.byte	0x00, 0xf5, 0x21, 0x00


	//----- nvinfo : EIATTR_KPARAM_INFO
	.align		4
.L_23:
        /*0058*/ 	.byte	0x04, 0x17
        /*005a*/ 	.short	(.L_25 - .L_24)
.L_24:
        /*005c*/ 	.word	0x00000000
        /*0060*/ 	.short	0x0000
        /*0062*/ 	.short	0x0000
        /*0064*/ 	.byte	0x00, 0xf0, 0x11, 0x00


	//----- nvinfo : EIATTR_SPARSE_MMA_MASK
	.align		4
.L_25:
        /*0068*/ 	.byte	0x03, 0x50
        /*006a*/ 	.short	0x0000


	//----- nvinfo : EIATTR_MAXREG_COUNT
	.align		4
        /*006c*/ 	.byte	0x03, 0x1b
        /*006e*/ 	.short	0x00ff


	//----- nvinfo : EIATTR_MERCURY_ISA_VERSION
	.align		4
        /*0070*/ 	.byte	0x03, 0x5f
        /*0072*/ 	.short	0x0101


	//----- nvinfo : EIATTR_VRC_CTA_INIT_COUNT
	.align		4
        /*0074*/ 	.byte	0x02, 0x4a
	.zero		1
	.zero		1


	//----- nvinfo : EIATTR_EXIT_INSTR_OFFSETS
	.align		4
        /*0078*/ 	.byte	0x04, 0x1c
        /*007a*/ 	.short	(.L_27 - .L_26)


	//   ....[0]....
.L_26:
        /*007c*/ 	.word	0x00000070


	//   ....[1]....
        /*0080*/ 	.word	0x000000e0


	//   ....[2]....
        /*0084*/ 	.word	0x00000130


	//   ....[3]....
        /*0088*/ 	.word	0x00000180


	//   ....[4]....
        /*008c*/ 	.word	0x000001f0


	//----- nvinfo : EIATTR_CBANK_PARAM_SIZE
	.align		4
.L_27:
        /*0090*/ 	.byte	0x03, 0x19
        /*0092*/ 	.short	0x002c


	//----- nvinfo : EIATTR_PARAM_CBANK
	.align		4
        /*0094*/ 	.byte	0x04, 0x0a
        /*0096*/ 	.short	(.L_29 - .L_28)
	.align		4
.L_28:
        /*0098*/ 	.word	index@(.nv.constant0._Z11collect_scciPKiS0_PiPbi)
        /*009c*/ 	.short	0x0380
        /*009e*/ 	.short	0x002c


	//----- nvinfo : EIATTR_SW_WAR
	.align		4
.L_29:
        /*00a0*/ 	.byte	0x04, 0x36
        /*00a2*/ 	.short	(.L_31 - .L_30)
.L_30:
        /*00a4*/ 	.word	0x00000008
.L_31:


//--------------------- .nv.info._Z10bfs_expandPKiS0_iS0_PiS1_S1_ --------------------------
	.section	.nv.info._Z10bfs_expandPKiS0_iS0_PiS1_S1_,"",@"SHT_CUDA_INFO"
	.sectionflags	@""
	.align	4


	//----- nvinfo : EIATTR_CUDA_API_VERSION
	.align		4
        /*0000*/ 	.byte	0x04, 0x37
        /*0002*/ 	.short	(.L_33 - .L_32)
.L_32:
        /*0004*/ 	.word	0x00000082


	//----- nvinfo : EIATTR_KPARAM_INFO
	.align		4
.L_33:
        /*0008*/ 	.byte	0x04, 0x17
        /*000a*/ 	.short	(.L_35 - .L_34)
.L_34:
        /*000c*/ 	.word	0x00000000
        /*0010*/ 	.short	0x0006
        /*0012*/ 	.short	0x0030
        /*0014*/ 	.byte	0x00, 0xf5, 0x21, 0x00


	//----- nvinfo : EIATTR_KPARAM_INFO
	.align		4
.L_35:
        /*0018*/ 	.byte	0x04, 0x17
        /*001a*/ 	.short	(.L_37 - .L_36)
.L_36:
        /*001c*/ 	.word	0x00000000
        /*0020*/ 	.short	0x0005
        /*0022*/ 	.short	0x0028
        /*0024*/ 	.byte	0x00, 0xf5, 0x21, 0x00


	//----- nvinfo : EIATTR_KPARAM_INFO
	.align		4
.L_37:
        /*0028*/ 	.byte	0x04, 0x17
        /*002a*/ 	.short	(.L_39 - .L_38)
.L_38:
        /*002c*/ 	.word	0x00000000
        /*0030*/ 	.short	0x0004
        /*0032*/ 	.short	0x0020
        /*0034*/ 	.byte	0x00, 0xf5, 0x21, 0x00


	//----- nvinfo : EIATTR_KPARAM_INFO
	.align		4
.L_39:
        /*0038*/ 	.byte	0x04, 0x17
        /*003a*/ 	.short	(.L_41 - .L_40)
.L_40:
        /*003c*/ 	.word	0x00000000
        /*0040*/ 	.short	0x0003
        /*0042*/ 	.short	0x0018
        /*0044*/ 	.byte	0x00, 0xf5, 0x21, 0x00


	//----- nvinfo : EIATTR_KPARAM_INFO
	.align		4
.L_41:
        /*0048*/ 	.byte	0x04, 0x17
        /*004a*/ 	.short	(.L_43 - .L_42)
.L_42:
        /*004c*/ 	.word	0x00000000
        /*0050*/ 	.short	0x0002
        /*0052*/ 	.short	0x0010
        /*0054*/ 	.byte	0x00, 0xf0, 0x11, 0x00


	//----- nvinfo : EIATTR_KPARAM_INFO
	.align		4
.L_43:
        /*0058*/ 	.byte	0x04, 0x17
        /*005a*/ 	.short	(.L_45 - .L_44)
.L_44:
        /*005c*/ 	.word	0x00000000
        /*0060*/ 	.short	0x0001
        /*0062*/ 	.short	0x0008
        /*0064*/ 	.byte	0x00, 0xf5, 0x21, 0x00


	//----- nvinfo : EIATTR_KPARAM_INFO
	.align		4
.L_45:
        /*0068*/ 	.byte	0x04, 0x17
        /*006a*/ 	.short	(.L_47 - .L_46)
.L_46:
        /*006c*/ 	.word	0x00000000
        /*0070*/ 	.short	0x0000
        /*0072*/ 	.short	0x0000
        /*0074*/ 	.byte	0x00, 0xf5, 0x21, 0x00


	//----- nvinfo : EIATTR_SPARSE_MMA_MASK
	.align		4
.L_47:
        /*0078*/ 	.byte	0x03, 0x50
        /*007a*/ 	.short	0x0000


	//----- nvinfo : EIATTR_MAXREG_COUNT
	.align		4
        /*007c*/ 	.byte	0x03, 0x1b
        /*007e*/ 	.short	0x00ff


	//----- nvinfo : EIATTR_MERCURY_ISA_VERSION
	.align		4
        /*0080*/ 	.byte	0x03, 0x5f
        /*0082*/ 	.short	0x0101


	//----- nvinfo : EIATTR_INT_WARP_WIDE_INSTR_OFFSETS
	.align		4
        /*0084*/ 	.byte	0x04, 0x31
        /*0086*/ 	.short	(.L_49 - .L_48)


	//   ....[0]....
.L_48:
        /*0088*/ 	.word	0x000001e0


	//   ....[1]....
        /*008c*/ 	.word	0x00000270


	//----- nvinfo : EIATTR_VRC_CTA_INIT_COUNT
	.align		4
.L_49:
        /*0090*/ 	.byte	0x02, 0x4a
	.zero		1
	.zero		1


	//----- nvinfo : EIATTR_EXIT_INSTR_OFFSETS
	.align		4
        /*0094*/ 	.byte	0x04, 0x1c
        /*0096*/ 	.short	(.L_51 - .L_50)


	//   ....[0]....
.L_50:
        /*0098*/ 	.word	0x00000070


	//   ....[1]....
        /*009c*/ 	.word	0x00000110


	//   ....[2]....
        /*00a0*/ 	.word	0x00000300


	//----- nvinfo : EIATTR_CRS_STACK_SIZE
	.align		4
.L_51:
        /*00a4*/ 	.byte	0x04, 0x1e
        /*00a6*/ 	.short	(.L_53 - .L_52)
.L_52:
        /*00a8*/ 	.word	0x00000000


	//----- nvinfo : EIATTR_CBANK_PARAM_SIZE
	.align		4
.L_53:
        /*00ac*/ 	.byte	0x03, 0x19
        /*00ae*/ 	.short	0x0038


	//----- nvinfo : EIATTR_PARAM_CBANK
	.align		4
        /*00b0*/ 	.byte	0x04, 0x0a
        /*00b2*/ 	.short	(.L_55 - .L_54)
	.align		4
.L_54:
        /*00b4*/ 	.word	index@(.nv.constant0._Z10bfs_expandPKiS0_iS0_PiS1_S1_)
        /*00b8*/ 	.short	0x0380
        /*00ba*/ 	.short	0x0038


	//----- nvinfo : EIATTR_SW_WAR
	.align		4
.L_55:
        /*00bc*/ 	.byte	0x04, 0x36
        /*00be*/ 	.short	(.L_57 - .L_56)
.L_56:
        /*00c0*/ 	.word	0x00000008
.L_57:


//--------------------- .nv.callgraph             --------------------------
	.section	.nv.callgraph,"",@"SHT_CUDA_CALLGRAPH"
	.align	4
	.sectionentsize	8
	.align		4
        /*0000*/ 	.word	0x00000000
	.align		4
        /*0004*/ 	.word	0xffffffff
	.align		4
        /*0008*/ 	.word	0x00000000
	.align		4
        /*000c*/ 	.word	0xfffffffe
	.align		4
        /*0010*/ 	.word	0x00000000
	.align		4
        /*0014*/ 	.word	0xfffffffd
	.align		4
        /*0018*/ 	.word	0x00000000
	.align		4
        /*001c*/ 	.word	0xfffffffc


//--------------------- .text._Z11collect_scciPKiS0_PiPbi --------------------------
	.section	.text._Z11collect_scciPKiS0_PiPbi,"ax",@progbits
	.align	128
        .global         _Z11collect_scciPKiS0_PiPbi
        .type           _Z11collect_scciPKiS0_PiPbi,@function
        .size           _Z11collect_scciPKiS0_PiPbi,(.L_x_5 - _Z11collect_scciPKiS0_PiPbi)
        .other          _Z11collect_scciPKiS0_PiPbi,@"STO_CUDA_ENTRY STV_DEFAULT"
_Z11collect_scciPKiS0_PiPbi:
.text._Z11collect_scciPKiS0_PiPbi:
[----:B------:R-:W-:Y:S01]  /*0000*/  LDC R1, c[0x0][0x37c] ;  /* 0x0000df00ff017b82 */ /* 0x000fe20000000800 */
[----:B------:R-:W0:Y:S07]  /*0010*/  S2R R0, SR_TID.X ;  /* 0x0000000000007919 */ /* 0x000e2e0000002100 */
[----:B------:R-:W0:Y:S01]  /*0020*/  S2UR UR4, SR_CTAID.X ;  /* 0x00000000000479c3 */ /* 0x000e220000002500 */
[----:B------:R-:W1:Y:S07]  /*0030*/  LDCU UR5, c[0x0][0x380] ;  /* 0x00007000ff0577ac */ /* 0x000e6e0008000800 */
[----:B------:R-:W0:Y:S02]  /*0040*/  LDC R7, c[0x0][0x360] ;  /* 0x0000d800ff077b82 */ /* 0x000e240000000800 */
[----:B0-----:R-:W-:-:S05]  /*0050*/  IMAD R7, R7, UR4, R0 ;  /* 0x0000000407077c24 */ /* 0x001fca000f8e0200 */
[----:B-1----:R-:W-:-:S13]  /*0060*/  ISETP.GE.AND P0, PT, R7, UR5, PT ;  /* 0x0000000507007c0c */ /* 0x002fda000bf06270 */
[----:B------:R-:W-:Y:S05]  /*0070*/  @P0 EXIT ;  /* 0x000000000000094d */ /* 0x000fea0003800000 */
[----:B------:R-:W0:Y:S01]  /*0080*/  LDCU.64 UR6, c[0x0][0x3a0] ;  /* 0x00007400ff0677ac */ /* 0x000e220008000a00 */
[----:B------:R-:W1:Y:S01]  /*0090*/  LDCU.64 UR4, c[0x0][0x358] ;  /* 0x00006b00ff0477ac */ /* 0x000e620008000a00 */
[----:B0-----:R-:W-:-:S04]  /*00a0*/  IADD3 R2, P0, PT, R7, UR6, RZ ;  /* 0x0000000607027c10 */ /* 0x001fc8000ff1e0ff */
[----:B------:R-:W-:-:S05]  /*00b0*/  LEA.HI.X.SX32 R3, R7, UR7, 0x1, P0 ;  /* 0x0000000707037c11 */ /* 0x000fca00080f0eff */
[----:B-1----:R-:W2:Y:S02]  /*00c0*/  LDG.E.U8 R0, desc[UR4][R2.64] ;  /* 0x0000000402007981 */ /* 0x002ea4000c1e1100 */
[----:B--2---:R-:W-:-:S13]  /*00d0*/  ISETP.NE.AND P0, PT, R0, RZ, PT ;  /* 0x000000ff0000720c */ /* 0x004fda0003f05270 */
[----:B------:R-:W-:Y:S05]  /*00e0*/  @P0 EXIT ;  /* 0x000000000000094d */ /* 0x000fea0003800000 */
[----:B------:R-:W0:Y:S02]  /*00f0*/  LDC.64 R4, c[0x0][0x388] ;  /* 0x0000e200ff047b82 */ /* 0x000e240000000a00 */
[----:B0-----:R-:W-:-:S06]  /*0100*/  IMAD.WIDE R4, R7, 0x4, R4 ;  /* 0x0000000407047825 */ /* 0x001fcc00078e0204 */
[----:B------:R-:W2:Y:S02]  /*0110*/  LDG.E R4, desc[UR4][R4.64] ;  /* 0x0000000404047981 */ /* 0x000ea4000c1e1900 */
[----:B--2---:R-:W-:-:S13]  /*0120*/  ISETP.NE.AND P0, PT, R4, RZ, PT ;  /* 0x000000ff0400720c */ /* 0x004fda0003f05270 */
[----:B------:R-:W-:Y:S05]  /*0130*/  @!P0 EXIT ;  /* 0x000000000000894d */ /* 0x000fea0003800000 */
[----:B------:R-:W0:Y:S02]  /*0140*/  LDC.64 R4, c[0x0][0x390] ;  /* 0x0000e400ff047b82 */ /* 0x000e240000000a00 */
[----:B0-----:R-:W-:-:S06]  /*0150*/  IMAD.WIDE R4, R7, 0x4, R4 ;  /* 0x0000000407047825 */ /* 0x001fcc00078e0204 */
[----:B------:R-:W2:Y:S02]  /*0160*/  LDG.E R4, desc[UR4][R4.64] ;  /* 0x0000000404047981 */ /* 0x000ea4000c1e1900 */
[----:B--2---:R-:W-:-:S13]  /*0170*/  ISETP.NE.AND P0, PT, R4, RZ, PT ;  /* 0x000000ff0400720c */ /* 0x004fda0003f05270 */
[----:B------:R-:W-:Y:S05]  /*0180*/  @!P0 EXIT ;  /* 0x000000000000894d */ /* 0x000fea0003800000 */
[----:B------:R-:W0:Y:S01]  /*0190*/  LDC.64 R4, c[0x0][0x398] ;  /* 0x0000e600ff047b82 */ /* 0x000e220000000a00 */
[----:B------:R-:W-:-:S05]  /*01a0*/  IMAD.MOV.U32 R0, RZ, RZ, 0x1 ;  /* 0x00000001ff007424 */ /* 0x000fca00078e00ff */
[----:B------:R-:W-:Y:S02]  /*01b0*/  STG.E.U8 desc[UR4][R2.64], R0 ;  /* 0x0000000002007986 */ /* 0x000fe4000c101104 */
[----:B------:R-:W1:Y:S01]  /*01c0*/  LDC R9, c[0x0][0x3a8] ;  /* 0x0000ea00ff097b82 */ /* 0x000e620000000800 */
[----:B0-----:R-:W-:-:S05]  /*01d0*/  IMAD.WIDE R4, R7, 0x4, R4 ;  /* 0x0000000407047825 */ /* 0x001fca00078e0204 */
[----:B-1----:R-:W-:Y:S01]  /*01e0*/  STG.E desc[UR4][R4.64], R9 ;  /* 0x0000000904007986 */ /* 0x002fe2000c101904 */
[----:B------:R-:W-:Y:S05]  /*01f0*/  EXIT ;  /* 0x000000000000794d */ /* 0x000fea0003800000 */
.L_x_0:
[----:B------:R-:W-:-:S00]  /*0200*/  BRA `(.L_x_0) ;  /* 0xfffffffc00fc7947 */ /* 0x000fc0000383ffff */
[----:B------:R-:W-:-:S00]  /*0210*/  NOP ;  /* 0x0000000000007918 */ /* 0x000fc00000000000 */
        /* <DEDUP_REMOVED lines=14> */
.L_x_5:


//--------------------- .text._Z10bfs_expandPKiS0_iS0_PiS1_S1_ --------------------------
	.section	.text._Z10bfs_expandPKiS0_iS0_PiS1_S1_,"ax",@progbits
	.align	128
        .global         _Z10bfs_expandPKiS0_iS0_PiS1_S1_
        .type           _Z10bfs_expandPKiS0_iS0_PiS1_S1_,@function
        .size           _Z10bfs_expandPKiS0_iS0_PiS1_S1_,(.L_x_6 - _Z10bfs_expandPKiS0_iS0_PiS1_S1_)
        .other          _Z10bfs_expandPKiS0_iS0_PiS1_S1_,@"STO_CUDA_ENTRY STV_DEFAULT"
_Z10bfs_expandPKiS0_iS0_PiS1_S1_:
.text._Z10bfs_expandPKiS0_iS0_PiS1_S1_:
        /* <DEDUP_REMOVED lines=8> */
[----:B------:R-:W0:Y:S01]  /*0080*/  LDC.64 R4, c[0x0][0x398] ;  /* 0x0000e600ff047b82 */ /* 0x000e220000000a00 */
[----:B------:R-:W1:Y:S01]  /*0090*/  LDCU.64 UR4, c[0x0][0x358] ;  /* 0x00006b00ff0477ac */ /* 0x000e620008000a00 */
[----:B0-----:R-:W-:-:S06]  /*00a0*/  IMAD.WIDE R4, R3, 0x4, R4 ;  /* 0x0000000403047825 */ /* 0x001fcc00078e0204 */
[----:B------:R-:W0:Y:S01]  /*00b0*/  LDC.64 R2, c[0x0][0x380] ;  /* 0x0000e000ff027b82 */ /* 0x000e220000000a00 */
[----:B-1----:R-:W0:Y:S02]  /*00c0*/  LDG.E R5, desc[UR4][R4.64] ;  /* 0x0000000404057981 */ /* 0x002e24000c1e1900 */
[----:B0-----:R-:W-:-:S05]  /*00d0*/  IMAD.WIDE R2, R5, 0x4, R2 ;  /* 0x0000000405027825 */ /* 0x001fca00078e0202 */
[----:B------:R-:W2:Y:S04]  /*00e0*/  LDG.E R11, desc[UR4][R2.64] ;  /* 0x00000004020b7981 */ /* 0x000ea8000c1e1900 */
[----:B------:R-:W2:Y:S02]  /*00f0*/  LDG.E R0, desc[UR4][R2.64+0x4] ;  /* 0x0000040402007981 */ /* 0x000ea4000c1e1900 */
[----:B--2---:R-:W-:-:S13]  /*0100*/  ISETP.GE.AND P0, PT, R11, R0, PT ;  /* 0x000000000b00720c */ /* 0x004fda0003f06270 */
[----:B------:R-:W-:Y:S05]  /*0110*/  @P0 EXIT ;  /* 0x000000000000094d */ /* 0x000fea0003800000 */
[----:B------:R-:W0:Y:S08]  /*0120*/  LDC.64 R4, c[0x0][0x388] ;  /* 0x0000e200ff047b82 */ /* 0x000e300000000a00 */
[----:B------:R-:W1:Y:S08]  /*0130*/  LDC.64 R6, c[0x0][0x3b0] ;  /* 0x0000ec00ff067b82 */ /* 0x000e700000000a00 */
[----:B------:R-:W2:Y:S02]  /*0140*/  LDC.64 R8, c[0x0][0x3a0] ;  /* 0x0000e800ff087b82 */ /* 0x000ea40000000a00 */
.L_x_3:
[----:B0-----:R-:W-:-:S05]  /*0150*/  IMAD.WIDE R12, R11, 0x4, R4 ;  /* 0x000000040b0c7825 */ /* 0x001fca00078e0204 */
[----:B------:R-:W1:Y:S01]  /*0160*/  LDG.E R19, desc[UR4][R12.64] ;  /* 0x000000040c137981 */ /* 0x000e62000c1e1900 */
[----:B------:R-:W-:Y:S02]  /*0170*/  HFMA2 R17, -RZ, RZ, 0, 5.9604644775390625e-08 ;  /* 0x00000001ff117431 */ /* 0x000fe400000001ff */
[----:B-1----:R-:W-:-:S06]  /*0180*/  IMAD.WIDE R14, R19, 0x4, R6 ;  /* 0x00000004130e7825 */ /* 0x002fcc00078e0206 */
[----:B------:R-:W3:Y:S01]  /*0190*/  ATOMG.E.EXCH.STRONG.GPU PT, R14, desc[UR4][R14.64], R17 ;  /* 0x800000110e0e79a8 */ /* 0x000ee2000c1ef104 */
[----:B------:R-:W-:Y:S01]  /*01a0*/  BSSY.RECONVERGENT B0, `(.L_x_1) ;  /* 0x0000011000007945 */ /* 0x000fe20003800200 */
[----:B---3--:R-:W-:-:S13]  /*01b0*/  ISETP.NE.AND P0, PT, R14, RZ, PT ;  /* 0x000000ff0e00720c */ /* 0x008fda0003f05270 */
[----:B------:R-:W-:Y:S05]  /*01c0*/  @P0 BRA `(.L_x_2) ;  /* 0x0000000000380947 */ /* 0x000fea0003800000 */
[----:B------:R-:W0:Y:S01]  /*01d0*/  S2R R15, SR_LANEID ;  /* 0x00000000000f7919 */ /* 0x000e220000000000 */
[----:B------:R-:W-:Y:S01]  /*01e0*/  VOTEU.ANY UR6, UPT, PT ;  /* 0x0000000000067886 */ /* 0x000fe200038e0100 */
[----:B------:R-:W1:Y:S01]  /*01f0*/  LDC.64 R12, c[0x0][0x3a8] ;  /* 0x0000ea00ff0c7b82 */ /* 0x000e620000000a00 */
[----:B------:R-:W0:Y:S08]  /*0200*/  FLO.U32 R0, UR6 ;  /* 0x0000000600007d00 */ /* 0x000e3000080e0000 */
[----:B------:R-:W1:Y:S01]  /*0210*/  POPC R17, UR6 ;  /* 0x0000000600117d09 */ /* 0x000e620008000000 */
[----:B0-----:R-:W-:-:S13]  /*0220*/  ISETP.EQ.U32.AND P0, PT, R0, R15, PT ;  /* 0x0000000f0000720c */ /* 0x001fda0003f02070 */
[----:B-1----:R-:W3:Y:S01]  /*0230*/  @P0 ATOMG.E.ADD.STRONG.GPU PT, R13, desc[UR4][R12.64], R17 ;  /* 0x800000110c0d09a8 */ /* 0x002ee200081ef104 */
[----:B------:R-:W0:Y:S02]  /*0240*/  S2R R10, SR_LTMASK ;  /* 0x00000000000a7919 */ /* 0x000e240000003900 */
[----:B0-----:R-:W-:-:S06]  /*0250*/  LOP3.LUT R10, R10, UR6, RZ, 0xc0, !PT ;  /* 0x000000060a0a7c12 */ /* 0x001fcc000f8ec0ff */
[----:B------:R-:W0:Y:S01]  /*0260*/  POPC R10, R10 ;  /* 0x0000000a000a7309 */ /* 0x000e220000000000 */
[----:B---3--:R-:W0:Y:S02]  /*0270*/  SHFL.IDX PT, R15, R13, R0, 0x1f ;  /* 0x00001f000d0f7589 */ /* 0x008e2400000e0000 */
[----:B0-----:R-:W-:-:S05]  /*0280*/  IADD3 R15, PT, PT, R15, R10, RZ ;  /* 0x0000000a0f0f7210 */ /* 0x001fca0007ffe0ff */
[----:B--2---:R-:W-:-:S05]  /*0290*/  IMAD.WIDE R14, R15, 0x4, R8 ;  /* 0x000000040f0e7825 */ /* 0x004fca00078e0208 */
[----:B------:R0:W-:Y:S02]  /*02a0*/  STG.E desc[UR4][R14.64], R19 ;  /* 0x000000130e007986 */ /* 0x0001e4000c101904 */
.L_x_2:
[----:B------:R-:W-:Y:S05]  /*02b0*/  BSYNC.RECONVERGENT B0 ;  /* 0x0000000000007941 */ /* 0x000fea0003800200 */
.L_x_1:
[----:B------:R-:W3:Y:S01]  /*02c0*/  LDG.E R0, desc[UR4][R2.64+0x4] ;  /* 0x0000040402007981 */ /* 0x000ee2000c1e1900 */
[----:B------:R-:W-:-:S04]  /*02d0*/  IADD3 R11, PT, PT, R11, 0x1, RZ ;  /* 0x000000010b0b7810 */ /* 0x000fc80007ffe0ff */
[----:B---3--:R-:W-:-:S13]  /*02e0*/  ISETP.GE.AND P0, PT, R11, R0, PT ;  /* 0x000000000b00720c */ /* 0x008fda0003f06270 */
[----:B------:R-:W-:Y:S05]  /*02f0*/  @!P0 BRA `(.L_x_3) ;  /* 0xfffffffc00948947 */ /* 0x000fea000383ffff */
[----:B------:R-:W-:Y:S05]  /*0300*/  EXIT ;  /* 0x000000000000794d */ /* 0x000fea0003800000 */
.L_x_4:
        /* <DEDUP_REMOVED lines=15> */
.L_x_6:


//--------------------- .nv.shared.reserved.0     --------------------------
	.section	.nv.shared.reserved.0,"aw",@nobits
	.weak		__nv_reservedSMEM_offset_0_alias
	.size		__nv_reservedSMEM_offset_0_alias, 0, 64
	.other		__nv_reservedSMEM_offset_0_alias,@"STO_CUDA_RESERVED_SHARED STV_DEFAULT"
__nv_reservedSMEM_offset_0_alias:
	.zero		0
	.zero		64


//--------------------- .nv.constant0._Z11collect_scciPKiS0_PiPbi --------------------------
	.section	.nv.constant0._Z11collect_scciPKiS0_PiPbi,"a",@progbits
	.sectionflags	@""
	.align	4
.nv.constant0._Z11collect_scciPKiS0_PiPbi:
	.zero		940


//--------------------- .nv.constant0._Z10bfs_expandPKiS0_iS0_PiS1_S1_ --------------------------
	.section	.nv.constant0._Z10bfs_expandPKiS0_iS0_PiS1_S1_,"a",@progbits
	.sectionflags	@""
	.align	4
.nv.constant0._Z10bfs_expandPKiS0_iS0_PiS1_S1_:
	.zero		952


//--------------------- SYMBOLS --------------------------

	.type		.nv.reservedSmem.offset0,@object
	.size		.nv.reservedSmem.offset0,0x4
